//
// Generated by NVIDIA NVVM Compiler
//
// Compiler Build ID: CL-36424714
// Cuda compilation tools, release 13.0, V13.0.88
// Based on NVVM 20.0.0
//

.version 9.0
.target sm_100
.address_size 64


.entry _Z12mandelKernelffffPiiiiffb(
	.param .f32 _Z12mandelKernelffffPiiiiffb_param_0,
	.param .f32 _Z12mandelKernelffffPiiiiffb_param_1,
	.param .f32 _Z12mandelKernelffffPiiiiffb_param_2,
	.param .f32 _Z12mandelKernelffffPiiiiffb_param_3,
	.param .u64 .ptr .align 1 _Z12mandelKernelffffPiiiiffb_param_4,
	.param .u32 _Z12mandelKernelffffPiiiiffb_param_5,
	.param .u32 _Z12mandelKernelffffPiiiiffb_param_6,
	.param .u32 _Z12mandelKernelffffPiiiiffb_param_7,
	.param .f32 _Z12mandelKernelffffPiiiiffb_param_8,
	.param .f32 _Z12mandelKernelffffPiiiiffb_param_9,
	.param .u8 _Z12mandelKernelffffPiiiiffb_param_10
)
{
	.reg .pred 	%p<83>;
	.reg .b16 	%rs<2>;
	.reg .b32 	%r<89>;
	.reg .b32 	%f<150>;
	.reg .b64 	%rd<5>;

	ld.param.f32 	%f83, [_Z12mandelKernelffffPiiiiffb_param_2];
	ld.param.f32 	%f84, [_Z12mandelKernelffffPiiiiffb_param_3];
	ld.param.u64 	%rd2, [_Z12mandelKernelffffPiiiiffb_param_4];
	ld.param.u32 	%r29, [_Z12mandelKernelffffPiiiiffb_param_5];
	ld.param.u32 	%r28, [_Z12mandelKernelffffPiiiiffb_param_7];
	ld.param.f32 	%f85, [_Z12mandelKernelffffPiiiiffb_param_8];
	ld.param.f32 	%f86, [_Z12mandelKernelffffPiiiiffb_param_9];
	ld.param.s8 	%rs1, [_Z12mandelKernelffffPiiiiffb_param_10];
	cvta.to.global.u64 	%rd3, %rd2;
	mov.u32 	%r30, %ctaid.y;
	mov.u32 	%r31, %ntid.y;
	mov.u32 	%r32, %tid.y;
	mad.lo.s32 	%r1, %r30, %r31, %r32;
	mov.u32 	%r33, %ctaid.x;
	mov.u32 	%r34, %ntid.x;
	mov.u32 	%r35, %tid.x;
	mad.lo.s32 	%r2, %r33, %r34, %r35;
	setp.eq.s16 	%p1, %rs1, 0;
	mad.lo.s32 	%r36, %r29, %r1, %r2;
	mul.wide.s32 	%rd4, %r36, 4;
	add.s64 	%rd1, %rd3, %rd4;
	@%p1 bra 	$L__BB0_6;
	add.s32 	%r37, %r2, -451;
	setp.lt.u32 	%p2, %r37, 179;
	add.s32 	%r38, %r1, -501;
	setp.lt.u32 	%p3, %r38, 199;
	and.pred  	%p4, %p2, %p3;
	@%p4 bra 	$L__BB0_20;
	add.s32 	%r39, %r2, -721;
	setp.lt.u32 	%p5, %r39, 79;
	add.s32 	%r40, %r1, -401;
	setp.lt.u32 	%p6, %r40, 399;
	and.pred  	%p7, %p5, %p6;
	@%p7 bra 	$L__BB0_20;
	add.s32 	%r3, %r2, -901;
	setp.lt.u32 	%p8, %r3, 199;
	add.s32 	%r41, %r1, -250;
	setp.lt.u32 	%p9, %r41, 50;
	and.pred  	%p10, %p8, %p9;
	@%p10 bra 	$L__BB0_20;
	add.s32 	%r42, %r2, -801;
	setp.lt.u32 	%p11, %r42, 399;
	add.s32 	%r43, %r1, -300;
	setp.lt.u32 	%p12, %r43, 600;
	and.pred  	%p13, %p11, %p12;
	@%p13 bra 	$L__BB0_20;
	setp.lt.u32 	%p14, %r3, 199;
	add.s32 	%r44, %r1, -900;
	setp.lt.u32 	%p15, %r44, 50;
	and.pred  	%p16, %p14, %p15;
	@%p16 bra 	$L__BB0_20;
	bra.uni 	$L__BB0_21;
$L__BB0_6:
	add.s32 	%r45, %r2, -567;
	setp.lt.u32 	%p17, %r45, 191;
	setp.lt.u32 	%p18, %r1, 40;
	and.pred  	%p19, %p17, %p18;
	@%p19 bra 	$L__BB0_20;
	add.s32 	%r46, %r2, -576;
	setp.lt.u32 	%p20, %r46, 170;
	add.s32 	%r47, %r1, -40;
	setp.lt.u32 	%p21, %r47, 10;
	and.pred  	%p22, %p20, %p21;
	@%p22 bra 	$L__BB0_20;
	add.s32 	%r48, %r2, -591;
	setp.lt.u32 	%p23, %r48, 144;
	add.s32 	%r49, %r1, -50;
	setp.lt.u32 	%p24, %r49, 10;
	and.pred  	%p25, %p23, %p24;
	@%p25 bra 	$L__BB0_20;
	add.s32 	%r50, %r2, -601;
	setp.lt.u32 	%p26, %r50, 124;
	add.s32 	%r51, %r1, -60;
	setp.lt.u32 	%p27, %r51, 10;
	and.pred  	%p28, %p26, %p27;
	@%p28 bra 	$L__BB0_20;
	add.s32 	%r52, %r2, -621;
	setp.lt.u32 	%p29, %r52, 84;
	add.s32 	%r53, %r1, -70;
	setp.lt.u32 	%p30, %r53, 10;
	and.pred  	%p31, %p29, %p30;
	@%p31 bra 	$L__BB0_20;
	add.s32 	%r54, %r2, -671;
	setp.lt.u32 	%p32, %r54, 39;
	add.s32 	%r55, %r1, -100;
	setp.lt.u32 	%p33, %r55, 15;
	and.pred  	%p34, %p32, %p33;
	@%p34 bra 	$L__BB0_20;
	add.s32 	%r56, %r2, -674;
	setp.lt.u32 	%p35, %r56, 36;
	add.s32 	%r57, %r1, -115;
	setp.lt.u32 	%p36, %r57, 20;
	and.pred  	%p37, %p35, %p36;
	@%p37 bra 	$L__BB0_20;
	add.s32 	%r4, %r2, -676;
	setp.lt.u32 	%p38, %r4, 34;
	add.s32 	%r5, %r1, -135;
	setp.lt.u32 	%p39, %r5, 5;
	and.pred  	%p40, %p38, %p39;
	@%p40 bra 	$L__BB0_20;
	setp.lt.u32 	%p41, %r4, 34;
	add.s32 	%r58, %r1, -130;
	setp.lt.u32 	%p42, %r58, 5;
	and.pred  	%p43, %p41, %p42;
	@%p43 bra 	$L__BB0_20;
	setp.lt.u32 	%p44, %r4, 29;
	setp.lt.u32 	%p45, %r5, 10;
	and.pred  	%p46, %p44, %p45;
	@%p46 bra 	$L__BB0_20;
	add.s32 	%r59, %r2, -266;
	setp.lt.u32 	%p47, %r59, 49;
	add.s32 	%r60, %r1, -995;
	setp.lt.u32 	%p48, %r60, 15;
	and.pred  	%p49, %p47, %p48;
	@%p49 bra 	$L__BB0_20;
	add.s32 	%r61, %r2, -260;
	setp.lt.u32 	%p50, %r61, 55;
	add.s32 	%r62, %r1, -1010;
	setp.lt.u32 	%p51, %r62, 52;
	and.pred  	%p52, %p50, %p51;
	@%p52 bra 	$L__BB0_20;
	add.s32 	%r63, %r2, -276;
	setp.lt.u32 	%p53, %r63, 34;
	add.s32 	%r64, %r1, -1062;
	setp.lt.u32 	%p54, %r64, 13;
	and.pred  	%p55, %p53, %p54;
	@%p55 bra 	$L__BB0_20;
	add.s32 	%r65, %r2, -241;
	setp.gt.u32 	%p56, %r65, 18;
	add.s32 	%r66, %r1, -1066;
	setp.gt.u32 	%p57, %r66, 11;
	or.pred  	%p58, %p56, %p57;
	@%p58 bra 	$L__BB0_21;
$L__BB0_20:
	st.global.u32 	[%rd1], %r28;
	setp.ne.s32 	%p59, %r28, 0;
	@%p59 bra 	$L__BB0_67;
$L__BB0_21:
	cvt.rn.f32.s32 	%f87, %r2;
	fma.rn.f32 	%f1, %f85, %f87, %f83;
	cvt.rn.f32.u32 	%f88, %r1;
	fma.rn.f32 	%f2, %f86, %f88, %f84;
	setp.ne.s32 	%p60, %r28, 100000;
	@%p60 bra 	$L__BB0_43;
	mov.b32 	%r6, 0;
	mov.f32 	%f146, %f2;
	mov.f32 	%f147, %f1;
$L__BB0_23:
	.pragma "nounroll";
	mul.f32 	%f5, %f147, %f147;
	mul.f32 	%f6, %f146, %f146;
	add.f32 	%f92, %f5, %f6;
	setp.gt.f32 	%p64, %f92, 0f40800000;
	@%p64 bra 	$L__BB0_48;
	sub.f32 	%f93, %f5, %f6;
	add.f32 	%f94, %f147, %f147;
	add.f32 	%f7, %f1, %f93;
	fma.rn.f32 	%f8, %f94, %f146, %f2;
	mul.f32 	%f9, %f7, %f7;
	mul.f32 	%f10, %f8, %f8;
	add.f32 	%f95, %f10, %f9;
	setp.gt.f32 	%p65, %f95, 0f40800000;
	@%p65 bra 	$L__BB0_50;
	sub.f32 	%f96, %f9, %f10;
	add.f32 	%f97, %f7, %f7;
	add.f32 	%f11, %f1, %f96;
	fma.rn.f32 	%f12, %f8, %f97, %f2;
	mul.f32 	%f13, %f11, %f11;
	mul.f32 	%f14, %f12, %f12;
	add.f32 	%f98, %f13, %f14;
	setp.gt.f32 	%p66, %f98, 0f40800000;
	@%p66 bra 	$L__BB0_52;
	sub.f32 	%f99, %f13, %f14;
	add.f32 	%f100, %f11, %f11;
	add.f32 	%f15, %f1, %f99;
	fma.rn.f32 	%f16, %f12, %f100, %f2;
	mul.f32 	%f17, %f15, %f15;
	mul.f32 	%f18, %f16, %f16;
	add.f32 	%f101, %f17, %f18;
	setp.gt.f32 	%p67, %f101, 0f40800000;
	@%p67 bra 	$L__BB0_54;
	sub.f32 	%f102, %f17, %f18;
	add.f32 	%f103, %f15, %f15;
	add.f32 	%f19, %f1, %f102;
	fma.rn.f32 	%f20, %f16, %f103, %f2;
	mul.f32 	%f21, %f19, %f19;
	mul.f32 	%f22, %f20, %f20;
	add.f32 	%f104, %f21, %f22;
	setp.gt.f32 	%p68, %f104, 0f40800000;
	@%p68 bra 	$L__BB0_56;
	sub.f32 	%f105, %f21, %f22;
	add.f32 	%f106, %f19, %f19;
	add.f32 	%f23, %f1, %f105;
	fma.rn.f32 	%f24, %f20, %f106, %f2;
	mul.f32 	%f25, %f23, %f23;
	mul.f32 	%f26, %f24, %f24;
	add.f32 	%f107, %f25, %f26;
	setp.gt.f32 	%p69, %f107, 0f40800000;
	@%p69 bra 	$L__BB0_58;
	sub.f32 	%f108, %f25, %f26;
	add.f32 	%f109, %f23, %f23;
	add.f32 	%f27, %f1, %f108;
	fma.rn.f32 	%f28, %f24, %f109, %f2;
	mul.f32 	%f29, %f27, %f27;
	mul.f32 	%f30, %f28, %f28;
	add.f32 	%f110, %f29, %f30;
	setp.gt.f32 	%p70, %f110, 0f40800000;
	@%p70 bra 	$L__BB0_60;
	sub.f32 	%f111, %f29, %f30;
	add.f32 	%f112, %f27, %f27;
	add.f32 	%f31, %f1, %f111;
	fma.rn.f32 	%f32, %f28, %f112, %f2;
	mul.f32 	%f33, %f31, %f31;
	mul.f32 	%f34, %f32, %f32;
	add.f32 	%f113, %f33, %f34;
	setp.gt.f32 	%p71, %f113, 0f40800000;
	@%p71 bra 	$L__BB0_62;
	sub.f32 	%f114, %f33, %f34;
	add.f32 	%f115, %f31, %f31;
	add.f32 	%f35, %f1, %f114;
	fma.rn.f32 	%f36, %f32, %f115, %f2;
	mul.f32 	%f37, %f35, %f35;
	mul.f32 	%f38, %f36, %f36;
	add.f32 	%f116, %f37, %f38;
	setp.gt.f32 	%p72, %f116, 0f40800000;
	@%p72 bra 	$L__BB0_64;
	sub.f32 	%f117, %f37, %f38;
	add.f32 	%f118, %f35, %f35;
	add.f32 	%f39, %f1, %f117;
	fma.rn.f32 	%f40, %f36, %f118, %f2;
	mul.f32 	%f41, %f39, %f39;
	mul.f32 	%f42, %f40, %f40;
	add.f32 	%f119, %f41, %f42;
	setp.gt.f32 	%p73, %f119, 0f40800000;
	@%p73 bra 	$L__BB0_47;
	sub.f32 	%f120, %f41, %f42;
	add.f32 	%f121, %f39, %f39;
	add.f32 	%f43, %f1, %f120;
	fma.rn.f32 	%f44, %f121, %f40, %f2;
	mul.f32 	%f45, %f43, %f43;
	mul.f32 	%f46, %f44, %f44;
	add.f32 	%f122, %f46, %f45;
	setp.gt.f32 	%p74, %f122, 0f40800000;
	@%p74 bra 	$L__BB0_49;
	sub.f32 	%f123, %f45, %f46;
	add.f32 	%f124, %f43, %f43;
	add.f32 	%f47, %f1, %f123;
	fma.rn.f32 	%f48, %f44, %f124, %f2;
	mul.f32 	%f49, %f47, %f47;
	mul.f32 	%f50, %f48, %f48;
	add.f32 	%f125, %f49, %f50;
	setp.gt.f32 	%p75, %f125, 0f40800000;
	@%p75 bra 	$L__BB0_51;
	sub.f32 	%f126, %f49, %f50;
	add.f32 	%f127, %f47, %f47;
	add.f32 	%f51, %f1, %f126;
	fma.rn.f32 	%f52, %f48, %f127, %f2;
	mul.f32 	%f53, %f51, %f51;
	mul.f32 	%f54, %f52, %f52;
	add.f32 	%f128, %f53, %f54;
	setp.gt.f32 	%p76, %f128, 0f40800000;
	@%p76 bra 	$L__BB0_53;
	sub.f32 	%f129, %f53, %f54;
	add.f32 	%f130, %f51, %f51;
	add.f32 	%f55, %f1, %f129;
	fma.rn.f32 	%f56, %f52, %f130, %f2;
	mul.f32 	%f57, %f55, %f55;
	mul.f32 	%f58, %f56, %f56;
	add.f32 	%f131, %f57, %f58;
	setp.gt.f32 	%p77, %f131, 0f40800000;
	@%p77 bra 	$L__BB0_55;
	sub.f32 	%f132, %f57, %f58;
	add.f32 	%f133, %f55, %f55;
	add.f32 	%f59, %f1, %f132;
	fma.rn.f32 	%f60, %f56, %f133, %f2;
	mul.f32 	%f61, %f59, %f59;
	mul.f32 	%f62, %f60, %f60;
	add.f32 	%f134, %f61, %f62;
	setp.gt.f32 	%p78, %f134, 0f40800000;
	@%p78 bra 	$L__BB0_57;
	sub.f32 	%f135, %f61, %f62;
	add.f32 	%f136, %f59, %f59;
	add.f32 	%f63, %f1, %f135;
	fma.rn.f32 	%f64, %f60, %f136, %f2;
	mul.f32 	%f65, %f63, %f63;
	mul.f32 	%f66, %f64, %f64;
	add.f32 	%f137, %f65, %f66;
	setp.gt.f32 	%p79, %f137, 0f40800000;
	@%p79 bra 	$L__BB0_59;
	sub.f32 	%f138, %f65, %f66;
	add.f32 	%f139, %f63, %f63;
	add.f32 	%f67, %f1, %f138;
	fma.rn.f32 	%f68, %f64, %f139, %f2;
	mul.f32 	%f69, %f67, %f67;
	mul.f32 	%f70, %f68, %f68;
	add.f32 	%f140, %f69, %f70;
	setp.gt.f32 	%p80, %f140, 0f40800000;
	@%p80 bra 	$L__BB0_61;
	sub.f32 	%f141, %f69, %f70;
	add.f32 	%f142, %f67, %f67;
	add.f32 	%f71, %f1, %f141;
	fma.rn.f32 	%f72, %f68, %f142, %f2;
	mul.f32 	%f73, %f71, %f71;
	mul.f32 	%f74, %f72, %f72;
	add.f32 	%f143, %f73, %f74;
	setp.gt.f32 	%p81, %f143, 0f40800000;
	@%p81 bra 	$L__BB0_63;
	sub.f32 	%f144, %f73, %f74;
	add.f32 	%f145, %f71, %f71;
	add.f32 	%f147, %f1, %f144;
	fma.rn.f32 	%f146, %f72, %f145, %f2;
	add.s32 	%r25, %r6, 18;
	setp.lt.u32 	%p82, %r6, 95290;
	mov.u32 	%r6, %r25;
	@%p82 bra 	$L__BB0_23;
	mov.b32 	%r69, 100000;
	st.global.u32 	[%rd1], %r69;
	bra.uni 	$L__BB0_67;
$L__BB0_43:
	setp.lt.s32 	%p61, %r28, 1;
	@%p61 bra 	$L__BB0_66;
	mov.b32 	%r88, 0;
	mov.f32 	%f148, %f2;
	mov.f32 	%f149, %f1;
$L__BB0_45:
	mul.f32 	%f79, %f149, %f149;
	mul.f32 	%f80, %f148, %f148;
	add.f32 	%f89, %f79, %f80;
	setp.leu.f32 	%p62, %f89, 0f40800000;
	@%p62 bra 	$L__BB0_65;
	st.global.u32 	[%rd1], %r88;
	bra.uni 	$L__BB0_67;
$L__BB0_47:
	add.s32 	%r6, %r6, 9;
$L__BB0_48:
	st.global.u32 	[%rd1], %r6;
	bra.uni 	$L__BB0_67;
$L__BB0_49:
	add.s32 	%r6, %r6, 9;
$L__BB0_50:
	add.s32 	%r77, %r6, 1;
	st.global.u32 	[%rd1], %r77;
	bra.uni 	$L__BB0_67;
$L__BB0_51:
	add.s32 	%r6, %r6, 9;
$L__BB0_52:
	add.s32 	%r76, %r6, 2;
	st.global.u32 	[%rd1], %r76;
	bra.uni 	$L__BB0_67;
$L__BB0_53:
	add.s32 	%r6, %r6, 9;
$L__BB0_54:
	add.s32 	%r75, %r6, 3;
	st.global.u32 	[%rd1], %r75;
	bra.uni 	$L__BB0_67;
$L__BB0_55:
	add.s32 	%r6, %r6, 9;
$L__BB0_56:
	add.s32 	%r74, %r6, 4;
	st.global.u32 	[%rd1], %r74;
	bra.uni 	$L__BB0_67;
$L__BB0_57:
	add.s32 	%r6, %r6, 9;
$L__BB0_58:
	add.s32 	%r73, %r6, 5;
	st.global.u32 	[%rd1], %r73;
	bra.uni 	$L__BB0_67;
$L__BB0_59:
	add.s32 	%r6, %r6, 9;
$L__BB0_60:
	add.s32 	%r72, %r6, 6;
	st.global.u32 	[%rd1], %r72;
	bra.uni 	$L__BB0_67;
$L__BB0_61:
	add.s32 	%r6, %r6, 9;
$L__BB0_62:
	add.s32 	%r71, %r6, 7;
	st.global.u32 	[%rd1], %r71;
	bra.uni 	$L__BB0_67;
$L__BB0_63:
	add.s32 	%r6, %r6, 9;
$L__BB0_64:
	add.s32 	%r70, %r6, 8;
	st.global.u32 	[%rd1], %r70;
	bra.uni 	$L__BB0_67;
$L__BB0_65:
	sub.f32 	%f90, %f79, %f80;
	add.f32 	%f91, %f149, %f149;
	add.f32 	%f149, %f1, %f90;
	fma.rn.f32 	%f148, %f91, %f148, %f2;
	add.s32 	%r88, %r88, 1;
	setp.ne.s32 	%p63, %r88, %r28;
	@%p63 bra 	$L__BB0_45;
$L__BB0_66:
	st.global.u32 	[%rd1], %r28;
$L__BB0_67:
	ret;

}


// ===== COMPILED SASS (sm_100) =====

	.target	sm_100

	.elftype	@"ET_EXEC"


//--------------------- .note.nv.tkinfo           --------------------------
	.section	.note.nv.tkinfo,"",@"SHT_NOTE"
	.sectionflags	@"SHF_NOTE_NV_TKINFO"
	.tkinfo
        /*0018*/ 	.word	0x00000002
        /*0030*/ 	.string	""
        /*0030*/ 	.string	"ptxas"
        /*0030*/ 	.string	"Cuda compilation tools, release 13.0, V13.0.88"
        /*0030*/ 	.string	"Build cuda_13.0.r13.0/compiler.36424714_0"
        /*0030*/ 	.string	"-arch sm_100 -m 64 "



//--------------------- .note.nv.cuinfo           --------------------------
	.section	.note.nv.cuinfo,"",@"SHT_NOTE"
	.sectionflags	@"SHF_NOTE_NV_CUINFO"
        /*0018*/ 	.short	0x0002
        /*001a*/ 	.short	0x0064
        /*001c*/ 	.short	0x0082
	.zero		2


//--------------------- .nv.info                  --------------------------
	.section	.nv.info,"",@"SHT_CUDA_INFO"
	.align	4


	//----- nvinfo : EIATTR_REGCOUNT
	.align		4
        /*0000*/ 	.byte	0x04, 0x2f
        /*0002*/ 	.short	(.L_1 - .L_0)
	.align		4
.L_0:
        /*0004*/ 	.word	index@(_Z12mandelKernelffffPiiiiffb)
        /*0008*/ 	.word	0x0000000e


	//----- nvinfo : EIATTR_FRAME_SIZE
	.align		4
.L_1:
        /*000c*/ 	.byte	0x04, 0x11
        /*000e*/ 	.short	(.L_3 - .L_2)
	.align		4
.L_2:
        /*0010*/ 	.word	index@(_Z12mandelKernelffffPiiiiffb)
        /*0014*/ 	.word	0x00000000


	//----- nvinfo : EIATTR_MIN_STACK_SIZE
	.align		4
.L_3:
        /*0018*/ 	.byte	0x04, 0x12
        /*001a*/ 	.short	(.L_5 - .L_4)
	.align		4
.L_4:
        /*001c*/ 	.word	index@(_Z12mandelKernelffffPiiiiffb)
        /*0020*/ 	.word	0x00000000
.L_5:


//--------------------- .nv.compat                --------------------------
	.section	.nv.compat,"",@"SHT_CUDA_COMPAT_INFO"
	.align	4
        /*0000*/ 	.byte	0x02, 0x09, 0x00, 0x00, 0x02, 0x02, 0x01, 0x00, 0x02, 0x05, 0x05, 0x00, 0x03, 0x07, 0x01, 0x01
        /*0010*/ 	.byte	0x02, 0x03, 0x00, 0x00, 0x02, 0x06, 0x01, 0x00, 0x04, 0x0b, 0x08, 0x00, 0x01, 0x00, 0x00, 0x00
        /*0020*/ 	.byte	0x00, 0x00, 0x00, 0x00


//--------------------- .nv.info._Z12mandelKernelffffPiiiiffb --------------------------
	.section	.nv.info._Z12mandelKernelffffPiiiiffb,"",@"SHT_CUDA_INFO"
	.sectionflags	@""
	.align	4


	//----- nvinfo : EIATTR_CUDA_API_VERSION
	.align		4
        /*0000*/ 	.byte	0x04, 0x37
        /*0002*/ 	.short	(.L_7 - .L_6)
.L_6:
        /*0004*/ 	.word	0x00000082


	//----- nvinfo : EIATTR_KPARAM_INFO
	.align		4
.L_7:
        /*0008*/ 	.byte	0x04, 0x17
        /*000a*/ 	.short	(.L_9 - .L_8)
.L_8:
        /*000c*/ 	.word	0x00000000
        /*0010*/ 	.short	0x000a
        /*0012*/ 	.short	0x002c
        /*0014*/ 	.byte	0x00, 0xf0, 0x05, 0x00


	//----- nvinfo : EIATTR_KPARAM_INFO
	.align		4
.L_9:
        /*0018*/ 	.byte	0x04, 0x17
        /*001a*/ 	.short	(.L_11 - .L_10)
.L_10:
        /*001c*/ 	.word	0x00000000
        /*0020*/ 	.short	0x0009
        /*0022*/ 	.short	0x0028
        /*0024*/ 	.byte	0x00, 0xf0, 0x11, 0x00


	//----- nvinfo : EIATTR_KPARAM_INFO
	.align		4
.L_11:
        /*0028*/ 	.byte	0x04, 0x17
        /*002a*/ 	.short	(.L_13 - .L_12)
.L_12:
        /*002c*/ 	.word	0x00000000
        /*0030*/ 	.short	0x0008
        /*0032*/ 	.short	0x0024
        /*0034*/ 	.byte	0x00, 0xf0, 0x11, 0x00


	//----- nvinfo : EIATTR_KPARAM_INFO
	.align		4
.L_13:
        /*0038*/ 	.byte	0x04, 0x17
        /*003a*/ 	.short	(.L_15 - .L_14)
.L_14:
        /*003c*/ 	.word	0x00000000
        /*0040*/ 	.short	0x0007
        /*0042*/ 	.short	0x0020
        /*0044*/ 	.byte	0x00, 0xf0, 0x11, 0x00


	//----- nvinfo : EIATTR_KPARAM_INFO
	.align		4
.L_15:
        /*0048*/ 	.byte	0x04, 0x17
        /*004a*/ 	.short	(.L_17 - .L_16)
.L_16:
        /*004c*/ 	.word	0x00000000
        /*0050*/ 	.short	0x0006
        /*0052*/ 	.short	0x001c
        /*0054*/ 	.byte	0x00, 0xf0, 0x11, 0x00


	//----- nvinfo : EIATTR_KPARAM_INFO
	.align		4
.L_17:
        /*0058*/ 	.byte	0x04, 0x17
        /*005a*/ 	.short	(.L_19 - .L_18)
.L_18:
        /*005c*/ 	.word	0x00000000
        /*0060*/ 	.short	0x0005
        /*0062*/ 	.short	0x0018
        /*0064*/ 	.byte	0x00, 0xf0, 0x11, 0x00


	//----- nvinfo : EIATTR_KPARAM_INFO
	.align		4
.L_19:
        /*0068*/ 	.byte	0x04, 0x17
        /*006a*/ 	.short	(.L_21 - .L_20)
.L_20:
        /*006c*/ 	.word	0x00000000
        /*0070*/ 	.short	0x0004
        /*0072*/ 	.short	0x0010
        /*0074*/ 	.byte	0x00, 0xf5, 0x21, 0x00


	//----- nvinfo : EIATTR_KPARAM_INFO
	.align		4
.L_21:
        /*0078*/ 	.byte	0x04, 0x17
        /*007a*/ 	.short	(.L_23 - .L_22)
.L_22:
        /*007c*/ 	.word	0x00000000
        /*0080*/ 	.short	0x0003
        /*0082*/ 	.short	0x000c
        /*0084*/ 	.byte	0x00, 0xf0, 0x11, 0x00


	//----- nvinfo : EIATTR_KPARAM_INFO
	.align		4
.L_23:
        /*0088*/ 	.byte	0x04, 0x17
        /*008a*/ 	.short	(.L_25 - .L_24)
.L_24:
        /*008c*/ 	.word	0x00000000
        /*0090*/ 	.short	0x0002
        /*0092*/ 	.short	0x0008
        /*0094*/ 	.byte	0x00, 0xf0, 0x11, 0x00


	//----- nvinfo : EIATTR_KPARAM_INFO
	.align		4
.L_25:
        /*0098*/ 	.byte	0x04, 0x17
        /*009a*/ 	.short	(.L_27 - .L_26)
.L_26:
        /*009c*/ 	.word	0x00000000
        /*00a0*/ 	.short	0x0001
        /*00a2*/ 	.short	0x0004
        /*00a4*/ 	.byte	0x00, 0xf0, 0x11, 0x00


	//----- nvinfo : EIATTR_KPARAM_INFO
	.align		4
.L_27:
        /*00a8*/ 	.byte	0x04, 0x17
        /*00aa*/ 	.short	(.L_29 - .L_28)
.L_28:
        /*00ac*/ 	.word	0x00000000
        /*00b0*/ 	.short	0x0000
        /*00b2*/ 	.short	0x0000
        /*00b4*/ 	.byte	0x00, 0xf0, 0x11, 0x00


	//----- nvinfo : EIATTR_SPARSE_MMA_MASK
	.align		4
.L_29:
        /*00b8*/ 	.byte	0x03, 0x50
        /*00ba*/ 	.short	0x0000


	//----- nvinfo : EIATTR_MAXREG_COUNT
	.align		4
        /*00bc*/ 	.byte	0x03, 0x1b
        /*00be*/ 	.short	0x00ff


	//----- nvinfo : EIATTR_MERCURY_ISA_VERSION
	.align		4
        /*00c0*/ 	.byte	0x03, 0x5f
        /*00c2*/ 	.short	0x0101


	//----- nvinfo : EIATTR_VRC_CTA_INIT_COUNT
	.align		4
        /*00c4*/ 	.byte	0x02, 0x4a
	.zero		1
	.zero		1


	//----- nvinfo : EIATTR_EXIT_INSTR_OFFSETS
	.align		4
        /*00c8*/ 	.byte	0x04, 0x1c
        /*00ca*/ 	.short	(.L_31 - .L_30)


	//   ....[0]....
.L_30:
        /*00cc*/ 	.word	0x00000740


	//   ....[1]....
        /*00d0*/ 	.word	0x000012c0


	//   ....[2]....
        /*00d4*/ 	.word	0x00001300


	//   ....[3]....
        /*00d8*/ 	.word	0x00001340


	//   ....[4]....
        /*00dc*/ 	.word	0x00001380


	//   ....[5]....
        /*00e0*/ 	.word	0x000013c0


	//   ....[6]....
        /*00e4*/ 	.word	0x00001400


	//   ....[7]....
        /*00e8*/ 	.word	0x00001440


	//   ....[8]....
        /*00ec*/ 	.word	0x00001480


	//   ....[9]....
        /*00f0*/ 	.word	0x000014d0


	//   ....[10]....
        /*00f4*/ 	.word	0x00001500


	//   ....[11]....
        /*00f8*/ 	.word	0x00001660


	//   ....[12]....
        /*00fc*/ 	.word	0x00001690


	//----- nvinfo : EIATTR_CRS_STACK_SIZE
	.align		4
.L_31:
        /*0100*/ 	.byte	0x04, 0x1e
        /*0102*/ 	.short	(.L_33 - .L_32)
.L_32:
        /*0104*/ 	.word	0x00000000


	//----- nvinfo : EIATTR_CBANK_PARAM_SIZE
	.align		4
.L_33:
        /*0108*/ 	.byte	0x03, 0x19
        /*010a*/ 	.short	0x002d


	//----- nvinfo : EIATTR_PARAM_CBANK
	.align		4
        /*010c*/ 	.byte	0x04, 0x0a
        /*010e*/ 	.short	(.L_35 - .L_34)
	.align		4
.L_34:
        /*0110*/ 	.word	index@(.nv.constant0._Z12mandelKernelffffPiiiiffb)
        /*0114*/ 	.short	0x0380
        /*0116*/ 	.short	0x002d


	//----- nvinfo : EIATTR_SW_WAR
	.align		4
.L_35:
        /*0118*/ 	.byte	0x04, 0x36
        /*011a*/ 	.short	(.L_37 - .L_36)
.L_36:
        /*011c*/ 	.word	0x00000008
.L_37:


//--------------------- .nv.callgraph             --------------------------
	.section	.nv.callgraph,"",@"SHT_CUDA_CALLGRAPH"
	.align	4
	.sectionentsize	8
	.align		4
        /*0000*/ 	.word	0x00000000
	.align		4
        /*0004*/ 	.word	0xffffffff
	.align		4
        /*0008*/ 	.word	0x00000000
	.align		4
        /*000c*/ 	.word	0xfffffffe
	.align		4
        /*0010*/ 	.word	0x00000000
	.align		4
        /*0014*/ 	.word	0xfffffffd
	.align		4
        /*0018*/ 	.word	0x00000000
	.align		4
        /*001c*/ 	.word	0xfffffffc


//--------------------- .text._Z12mandelKernelffffPiiiiffb --------------------------
	.section	.text._Z12mandelKernelffffPiiiiffb,"ax",@progbits
	.align	128
.text._Z12mandelKernelffffPiiiiffb:
        .type           _Z12mandelKernelffffPiiiiffb,@function
        .size           _Z12mandelKernelffffPiiiiffb,(.L_x_31 - _Z12mandelKernelffffPiiiiffb)
        .other          _Z12mandelKernelffffPiiiiffb,@"STO_CUDA_ENTRY STV_DEFAULT"
_Z12mandelKernelffffPiiiiffb:
[----:B------:R-:W-:Y:S01]  /*0000*/  LDC R1, c[0x0][0x37c] ;  /* 0x0000df00ff017b82 */ /* 0x000fe20000000800 */
[----:B------:R-:W0:Y:S07]  /*0010*/  S2R R5, SR_TID.Y ;  /* 0x0000000000057919 */ /* 0x000e2e0000002200 */
[----:B------:R-:W0:Y:S01]  /*0020*/  S2UR UR5, SR_CTAID.Y ;  /* 0x00000000000579c3 */ /* 0x000e220000002600 */
[----:B------:R-:W1:Y:S01]  /*0030*/  LDCU.U8 UR4, c[0x0][0x3ac] ;  /* 0x00007580ff0477ac */ /* 0x000e620008000000 */
[----:B------:R-:W-:Y:S01]  /*0040*/  BSSY.RECONVERGENT B1, `(.L_x_0) ;  /* 0x0000071000017945 */ /* 0x000fe20003800200 */
[----:B------:R-:W2:Y:S03]  /*0050*/  S2R R7, SR_TID.X ;  /* 0x0000000000077919 */ /* 0x000ea60000002100 */
[----:B------:R-:W-:Y:S01]  /*0060*/  BSSY.RELIABLE B0, `(.L_x_1) ;  /* 0x000006a000007945 */ /* 0x000fe20003800100 */
[----:B------:R-:W3:Y:S01]  /*0070*/  LDCU UR9, c[0x0][0x398] ;  /* 0x00007300ff0977ac */ /* 0x000ee20008000800 */
[----:B------:R-:W0:Y:S01]  /*0080*/  LDC R0, c[0x0][0x364] ;  /* 0x0000d900ff007b82 */ /* 0x000e220000000800 */
[----:B------:R-:W4:Y:S07]  /*0090*/  LDCU.64 UR6, c[0x0][0x358] ;  /* 0x00006b00ff0677ac */ /* 0x000f2e0008000a00 */
[----:B------:R-:W2:Y:S01]  /*00a0*/  S2UR UR8, SR_CTAID.X ;  /* 0x00000000000879c3 */ /* 0x000ea20000002500 */
[----:B-1----:R-:W-:-:S04]  /*00b0*/  UPRMT UR4, UR4, 0x8880, URZ ;  /* 0x0000888004047896 */ /* 0x002fc800080000ff */
[----:B------:R-:W-:-:S03]  /*00c0*/  UISETP.NE.AND UP0, UPT, UR4, URZ, UPT ;  /* 0x000000ff0400728c */ /* 0x000fc6000bf05270 */
[----:B------:R-:W2:Y:S08]  /*00d0*/  LDC R4, c[0x0][0x360] ;  /* 0x0000d800ff047b82 */ /* 0x000eb00000000800 */
[----:B------:R-:W1:Y:S01]  /*00e0*/  LDC.64 R2, c[0x0][0x390] ;  /* 0x0000e400ff027b82 */ /* 0x000e620000000a00 */
[----:B0-----:R-:W-:Y:S02]  /*00f0*/  IMAD R0, R0, UR5, R5 ;  /* 0x0000000500007c24 */ /* 0x001fe4000f8e0205 */
[----:B--2---:R-:W-:-:S04]  /*0100*/  IMAD R5, R4, UR8, R7 ;  /* 0x0000000804057c24 */ /* 0x004fc8000f8e0207 */
[----:B---3--:R-:W-:-:S04]  /*0110*/  IMAD R7, R0, UR9, R5 ;  /* 0x0000000900077c24 */ /* 0x008fc8000f8e0205 */
[----:B-1----:R-:W-:Y:S01]  /*0120*/  IMAD.WIDE R2, R7, 0x4, R2 ;  /* 0x0000000407027825 */ /* 0x002fe200078e0202 */
[----:B----4-:R-:W-:Y:S06]  /*0130*/  BRA.U !UP0, `(.L_x_2) ;  /* 0x0000000108687547 */ /* 0x010fec000b800000 */
[C---:B------:R-:W-:Y:S02]  /*0140*/  IADD3 R6, PT, PT, R0.reuse, -0x1f5, RZ ;  /* 0xfffffe0b00067810 */ /* 0x040fe40007ffe0ff */
[----:B------:R-:W-:Y:S02]  /*0150*/  IADD3 R7, PT, PT, R0, -0x191, RZ ;  /* 0xfffffe6f00077810 */ /* 0x000fe40007ffe0ff */
[----:B------:R-:W-:Y:S02]  /*0160*/  ISETP.GE.U32.AND P0, PT, R6, 0xc7, PT ;  /* 0x000000c70600780c */ /* 0x000fe40003f06070 */
[----:B------:R-:W-:Y:S02]  /*0170*/  IADD3 R4, PT, PT, R5, -0x1c3, RZ ;  /* 0xfffffe3d05047810 */ /* 0x000fe40007ffe0ff */
[----:B------:R-:W-:Y:S02]  /*0180*/  ISETP.GE.U32.AND P1, PT, R7, 0x18f, PT ;  /* 0x0000018f0700780c */ /* 0x000fe40003f26070 */
[----:B------:R-:W-:-:S02]  /*0190*/  IADD3 R6, PT, PT, R5, -0x2d1, RZ ;  /* 0xfffffd2f05067810 */ /* 0x000fc40007ffe0ff */
[----:B------:R-:W-:Y:S02]  /*01a0*/  ISETP.LT.U32.AND P0, PT, R4, 0xb3, !P0 ;  /* 0x000000b30400780c */ /* 0x000fe40004701070 */
[----:B------:R-:W-:-:S04]  /*01b0*/  ISETP.LT.U32.AND P1, PT, R6, 0x4f, !P1 ;  /* 0x0000004f0600780c */ /* 0x000fc80004f21070 */
[----:B------:R-:W-:-:S13]  /*01c0*/  PLOP3.LUT P0, PT, P0, P1, PT, 0xf8, 0x8f ;  /* 0x00000000008f781c */ /* 0x000fda0000703f70 */
[----:B------:R-:W-:Y:S05]  /*01d0*/  @P0 BRA `(.L_x_3) ;  /* 0x0000000400480947 */ /* 0x000fea0003800000 */
[----:B------:R-:W-:Y:S02]  /*01e0*/  IADD3 R6, PT, PT, R0, -0xfa, RZ ;  /* 0xffffff0600067810 */ /* 0x000fe40007ffe0ff */
[----:B------:R-:W-:Y:S02]  /*01f0*/  IADD3 R4, PT, PT, R5, -0x385, RZ ;  /* 0xfffffc7b05047810 */ /* 0x000fe40007ffe0ff */
[----:B------:R-:W-:Y:S02]  /*0200*/  ISETP.GE.U32.AND P0, PT, R6, 0x32, PT ;  /* 0x000000320600780c */ /* 0x000fe40003f06070 */
[----:B------:R-:W-:-:S13]  /*0210*/  ISETP.LT.U32.AND P1, PT, R4, 0xc7, PT ;  /* 0x000000c70400780c */ /* 0x000fda0003f21070 */
[----:B------:R-:W-:Y:S05]  /*0220*/  @!P0 BRA P1, `(.L_x_3) ;  /* 0x0000000400348947 */ /* 0x000fea0000800000 */
[C---:B------:R-:W-:Y:S02]  /*0230*/  IADD3 R8, PT, PT, R0.reuse, -0x384, RZ ;  /* 0xfffffc7c00087810 */ /* 0x040fe40007ffe0ff */
[----:B------:R-:W-:Y:S02]  /*0240*/  IADD3 R7, PT, PT, R0, -0x12c, RZ ;  /* 0xfffffed400077810 */ /* 0x000fe40007ffe0ff */
[----:B------:R-:W-:Y:S02]  /*0250*/  IADD3 R6, PT, PT, R5, -0x321, RZ ;  /* 0xfffffcdf05067810 */ /* 0x000fe40007ffe0ff */
[----:B------:R-:W-:Y:S02]  /*0260*/  ISETP.GE.U32.AND P0, PT, R8, 0x32, PT ;  /* 0x000000320800780c */ /* 0x000fe40003f06070 */
[----:B------:R-:W-:Y:S02]  /*0270*/  ISETP.GE.U32.AND P1, PT, R7, 0x258, PT ;  /* 0x000002580700780c */ /* 0x000fe40003f26070 */
[----:B------:R-:W-:-:S02]  /*0280*/  ISETP.LT.U32.AND P0, PT, R4, 0xc7, !P0 ;  /* 0x000000c70400780c */ /* 0x000fc40004701070 */
[----:B------:R-:W-:-:S04]  /*0290*/  ISETP.LT.U32.AND P1, PT, R6, 0x18f, !P1 ;  /* 0x0000018f0600780c */ /* 0x000fc80004f21070 */
[----:B------:R-:W-:-:S13]  /*02a0*/  PLOP3.LUT P0, PT, P1, P0, PT, 0xf8, 0x8f ;  /* 0x00000000008f781c */ /* 0x000fda0000f01f70 */
[----:B------:R-:W-:Y:S05]  /*02b0*/  @!P0 BREAK.RELIABLE B0 ;  /* 0x0000000000008942 */ /* 0x000fea0003800100 */
[----:B------:R-:W-:Y:S05]  /*02c0*/  @P0 BRA `(.L_x_3) ;  /* 0x00000004000c0947 */ /* 0x000fea0003800000 */
[----:B------:R-:W-:Y:S05]  /*02d0*/  BRA `(.L_x_4) ;  /* 0x00000004001c7947 */ /* 0x000fea0003800000 */
.L_x_2:
[----:B------:R-:W-:Y:S02]  /*02e0*/  IADD3 R4, PT, PT, R5, -0x237, RZ ;  /* 0xfffffdc905047810 */ /* 0x000fe40007ffe0ff */
[----:B------:R-:W-:Y:S02]  /*02f0*/  ISETP.GE.U32.AND P0, PT, R0, 0x28, PT ;  /* 0x000000280000780c */ /* 0x000fe40003f06070 */
[----:B------:R-:W-:-:S13]  /*0300*/  ISETP.LT.U32.AND P1, PT, R4, 0xbf, PT ;  /* 0x000000bf0400780c */ /* 0x000fda0003f21070 */
[----:B------:R-:W-:Y:S05]  /*0310*/  @!P0 BRA P1, `(.L_x_3) ;  /* 0x0000000000f88947 */ /* 0x000fea0000800000 */
        /* <DEDUP_REMOVED lines=35> */
[----:B------:R-:W-:Y:S02]  /*0550*/  IADD3 R7, PT, PT, R0, -0x82, RZ ;  /* 0xffffff7e00077810 */ /* 0x000fe40007ffe0ff */
[----:B------:R-:W-:Y:S02]  /*0560*/  ISETP.GE.U32.AND P0, PT, R6, 0xa, PT ;  /* 0x0000000a0600780c */ /* 0x000fe40003f06070 */
[----:B------:R-:W-:Y:S02]  /*0570*/  ISETP.GE.U32.AND P1, PT, R7, 0x5, PT ;  /* 0x000000050700780c */ /* 0x000fe40003f26070 */
[C---:B------:R-:W-:Y:S02]  /*0580*/  ISETP.LT.U32.AND P0, PT, R4.reuse, 0x1d, !P0 ;  /* 0x0000001d0400780c */ /* 0x040fe40004701070 */
        /* <DEDUP_REMOVED lines=17> */
[----:B------:R-:W-:Y:S02]  /*06a0*/  ISETP.GT.U32.AND P1, PT, R7, 0xb, PT ;  /* 0x0000000b0700780c */ /* 0x000fe40003f24070 */
[----:B------:R-:W-:-:S02]  /*06b0*/  IADD3 R6, PT, PT, R5, -0xf1, RZ ;  /* 0xffffff0f05067810 */ /* 0x000fc40007ffe0ff */
[----:B------:R-:W-:Y:S02]  /*06c0*/  ISETP.LT.U32.AND P0, PT, R4, 0x22, !P0 ;  /* 0x000000220400780c */ /* 0x000fe40004701070 */
[----:B------:R-:W-:-:S13]  /*06d0*/  ISETP.GT.U32.OR P1, PT, R6, 0x12, P1 ;  /* 0x000000120600780c */ /* 0x000fda0000f24470 */
[----:B------:R-:W-:Y:S05]  /*06e0*/  @P1 BREAK.RELIABLE !P0, B0 ;  /* 0x0000000000001942 */ /* 0x000fea0004000100 */
[----:B------:R-:W-:Y:S05]  /*06f0*/  @P1 BRA !P0, `(.L_x_4) ;  /* 0x0000000000141947 */ /* 0x000fea0004000000 */
.L_x_3:
[----:B------:R-:W-:Y:S05]  /*0700*/  BSYNC.RELIABLE B0 ;  /* 0x0000000000007941 */ /* 0x000fea0003800100 */
.L_x_1:
[----:B------:R-:W0:Y:S02]  /*0710*/  LDC R7, c[0x0][0x3a0] ;  /* 0x0000e800ff077b82 */ /* 0x000e240000000800 */
[----:B0-----:R-:W-:Y:S01]  /*0720*/  ISETP.NE.AND P0, PT, R7, RZ, PT ;  /* 0x000000ff0700720c */ /* 0x001fe20003f05270 */
[----:B------:R0:W-:-:S12]  /*0730*/  STG.E desc[UR6][R2.64], R7 ;  /* 0x0000000702007986 */ /* 0x0001d8000c101906 */
[----:B0-----:R-:W-:Y:S05]  /*0740*/  @P0 EXIT ;  /* 0x000000000000094d */ /* 0x001fea0003800000 */
.L_x_4:
[----:B------:R-:W-:Y:S05]  /*0750*/  BSYNC.RECONVERGENT B1 ;  /* 0x0000000000017941 */ /* 0x000fea0003800200 */
.L_x_0:
[----:B------:R-:W-:Y:S05]  /*0760*/  WARPSYNC.ALL ;  /* 0x0000000000007948 */ /* 0x000fea0003800000 */
[----:B------:R-:W0:Y:S01]  /*0770*/  LDCU.64 UR8, c[0x0][0x3a0] ;  /* 0x00007400ff0877ac */ /* 0x000e220008000a00 */
[----:B------:R-:W1:Y:S01]  /*0780*/  LDC.64 R6, c[0x0][0x388] ;  /* 0x0000e200ff067b82 */ /* 0x000e620000000a00 */
[----:B------:R-:W-:Y:S01]  /*0790*/  I2FP.F32.S32 R5, R5 ;  /* 0x0000000500057245 */ /* 0x000fe20000201400 */
[----:B------:R-:W2:Y:S01]  /*07a0*/  LDCU UR4, c[0x0][0x3a8] ;  /* 0x00007500ff0477ac */ /* 0x000ea20008000800 */
[----:B------:R-:W-:Y:S02]  /*07b0*/  I2FP.F32.U32 R4, R0 ;  /* 0x0000000000047245 */ /* 0x000fe40000201000 */
[----:B0-----:R-:W-:-:S04]  /*07c0*/  MOV R10, UR8 ;  /* 0x00000008000a7c02 */ /* 0x001fc80008000f00 */
[----:B------:R-:W-:Y:S01]  /*07d0*/  ISETP.NE.AND P0, PT, R10, 0x186a0, PT ;  /* 0x000186a00a00780c */ /* 0x000fe20003f05270 */
[----:B-1----:R-:W-:Y:S01]  /*07e0*/  FFMA R0, R5, UR9, R6 ;  /* 0x0000000905007c23 */ /* 0x002fe20008000006 */
[----:B--2---:R-:W-:-:S11]  /*07f0*/  FFMA R4, R4, UR4, R7 ;  /* 0x0000000404047c23 */ /* 0x004fd60008000007 */
[----:B------:R-:W-:Y:S05]  /*0800*/  @P0 BRA `(.L_x_5) ;  /* 0x0000000c00400947 */ /* 0x000fea0003800000 */
[----:B------:R-:W-:Y:S01]  /*0810*/  HFMA2 R5, -RZ, RZ, 0, 0 ;  /* 0x00000000ff057431 */ /* 0x000fe200000001ff */
[----:B------:R-:W-:Y:S01]  /*0820*/  BSSY.RECONVERGENT B1, `(.L_x_6) ;  /* 0x00000c8000017945 */ /* 0x000fe20003800200 */
[----:B------:R-:W-:Y:S02]  /*0830*/  MOV R7, R4 ;  /* 0x0000000400077202 */ /* 0x000fe40000000f00 */
[----:B------:R-:W-:-:S07]  /*0840*/  MOV R6, R0 ;  /* 0x0000000000067202 */ /* 0x000fce0000000f00 */
.L_x_25:
[----:B------:R-:W-:Y:S01]  /*0850*/  FMUL R9, R6, R6 ;  /* 0x0000000606097220 */ /* 0x000fe20000400000 */
[----:B------:R-:W-:-:S04]  /*0860*/  FMUL R8, R7, R7 ;  /* 0x0000000707087220 */ /* 0x000fc80000400000 */
[----:B------:R-:W-:-:S05]  /*0870*/  FADD R10, R9, R8 ;  /* 0x00000008090a7221 */ /* 0x000fca0000000000 */
[----:B------:R-:W-:-:S13]  /*0880*/  FSETP.GT.AND P0, PT, R10, 4, PT ;  /* 0x408000000a00780b */ /* 0x000fda0003f04000 */
[----:B------:R-:W-:Y:S05]  /*0890*/  @P0 BRA `(.L_x_7) ;  /* 0x0000000c00140947 */ /* 0x000fea0003800000 */
[----:B------:R-:W-:Y:S01]  /*08a0*/  FADD R9, R9, -R8 ;  /* 0x8000000809097221 */ /* 0x000fe20000000000 */
[----:B------:R-:W-:-:S03]  /*08b0*/  FADD R11, R6, R6 ;  /* 0x00000006060b7221 */ /* 0x000fc60000000000 */
[----:B------:R-:W-:Y:S01]  /*08c0*/  FADD R9, R0, R9 ;  /* 0x0000000900097221 */ /* 0x000fe20000000000 */
[----:B------:R-:W-:-:S03]  /*08d0*/  FFMA R11, R11, R7, R4 ;  /* 0x000000070b0b7223 */ /* 0x000fc60000000004 */
        /* <DEDUP_REMOVED lines=149> */
[----:B------:R-:W-:Y:S01]  /*1230*/  ISETP.GE.U32.AND P0, PT, R5, 0x1743a, PT ;  /* 0x0001743a0500780c */ /* 0x000fe20003f06070 */
[----:B------:R-:W-:Y:S01]  /*1240*/  FADD R7, R7, R7 ;  /* 0x0000000707077221 */ /* 0x000fe20000000000 */
[----:B------:R-:W-:Y:S01]  /*1250*/  FADD R9, R9, -R6 ;  /* 0x8000000609097221 */ /* 0x000fe20000000000 */
[----:B------:R-:W-:Y:S02]  /*1260*/  IADD3 R5, PT, PT, R5, 0x12, RZ ;  /* 0x0000001205057810 */ /* 0x000fe40007ffe0ff */
[----:B------:R-:W-:Y:S01]  /*1270*/  FFMA R7, R11, R7, R4 ;  /* 0x000000070b077223 */ /* 0x000fe20000000004 */
[----:B------:R-:W-:-:S07]  /*1280*/  FADD R6, R0, R9 ;  /* 0x0000000900067221 */ /* 0x000fce0000000000 */
[----:B------:R-:W-:Y:S05]  /*1290*/  @!P0 BRA `(.L_x_25) ;  /* 0xfffffff4006c8947 */ /* 0x000fea000383ffff */
[----:B------:R-:W-:-:S05]  /*12a0*/  HFMA2 R5, -RZ, RZ, 5.9604644775390625e-08, -0.0001010894775390625 ;  /* 0x000186a0ff057431 */ /* 0x000fca00000001ff */
[----:B------:R-:W-:Y:S01]  /*12b0*/  STG.E desc[UR6][R2.64], R5 ;  /* 0x0000000502007986 */ /* 0x000fe2000c101906 */
[----:B------:R-:W-:Y:S05]  /*12c0*/  EXIT ;  /* 0x000000000000794d */ /* 0x000fea0003800000 */
.L_x_24:
[----:B------:R-:W-:-:S07]  /*12d0*/  IADD3 R5, PT, PT, R5, 0x9, RZ ;  /* 0x0000000905057810 */ /* 0x000fce0007ffe0ff */
.L_x_15:
[----:B------:R-:W-:-:S05]  /*12e0*/  IADD3 R5, PT, PT, R5, 0x8, RZ ;  /* 0x0000000805057810 */ /* 0x000fca0007ffe0ff */
[----:B------:R-:W-:Y:S01]  /*12f0*/  STG.E desc[UR6][R2.64], R5 ;  /* 0x0000000502007986 */ /* 0x000fe2000c101906 */
[----:B------:R-:W-:Y:S05]  /*1300*/  EXIT ;  /* 0x000000000000794d */ /* 0x000fea0003800000 */
.L_x_23:
[----:B------:R-:W-:-:S07]  /*1310*/  IADD3 R5, PT, PT, R5, 0x9, RZ ;  /* 0x0000000905057810 */ /* 0x000fce0007ffe0ff */
.L_x_14:
[----:B------:R-:W-:-:S05]  /*1320*/  IADD3 R5, PT, PT, R5, 0x7, RZ ;  /* 0x0000000705057810 */ /* 0x000fca0007ffe0ff */
[----:B------:R-:W-:Y:S01]  /*1330*/  STG.E desc[UR6][R2.64], R5 ;  /* 0x0000000502007986 */ /* 0x000fe2000c101906 */
[----:B------:R-:W-:Y:S05]  /*1340*/  EXIT ;  /* 0x000000000000794d */ /* 0x000fea0003800000 */
.L_x_22:
[----:B------:R-:W-:-:S07]  /*1350*/  IADD3 R5, PT, PT, R5, 0x9, RZ ;  /* 0x0000000905057810 */ /* 0x000fce0007ffe0ff */
.L_x_13:
[----:B------:R-:W-:-:S05]  /*1360*/  IADD3 R5, PT, PT, R5, 0x6, RZ ;  /* 0x0000000605057810 */ /* 0x000fca0007ffe0ff */
[----:B------:R-:W-:Y:S01]  /*1370*/  STG.E desc[UR6][R2.64], R5 ;  /* 0x0000000502007986 */ /* 0x000fe2000c101906 */
[----:B------:R-:W-:Y:S05]  /*1380*/  EXIT ;  /* 0x000000000000794d */ /* 0x000fea0003800000 */
.L_x_21:
[----:B------:R-:W-:-:S07]  /*1390*/  IADD3 R5, PT, PT, R5, 0x9, RZ ;  /* 0x0000000905057810 */ /* 0x000fce0007ffe0ff */
.L_x_12:
[----:B------:R-:W-:-:S05]  /*13a0*/  IADD3 R5, PT, PT, R5, 0x5, RZ ;  /* 0x0000000505057810 */ /* 0x000fca0007ffe0ff */
[----:B------:R-:W-:Y:S01]  /*13b0*/  STG.E desc[UR6][R2.64], R5 ;  /* 0x0000000502007986 */ /* 0x000fe2000c101906 */
[----:B------:R-:W-:Y:S05]  /*13c0*/  EXIT ;  /* 0x000000000000794d */ /* 0x000fea0003800000 */
.L_x_20:
[----:B------:R-:W-:-:S07]  /*13d0*/  IADD3 R5, PT, PT, R5, 0x9, RZ ;  /* 0x0000000905057810 */ /* 0x000fce0007ffe0ff */
.L_x_11:
[----:B------:R-:W-:-:S05]  /*13e0*/  IADD3 R5, PT, PT, R5, 0x4, RZ ;  /* 0x0000000405057810 */ /* 0x000fca0007ffe0ff */
[----:B------:R-:W-:Y:S01]  /*13f0*/  STG.E desc[UR6][R2.64], R5 ;  /* 0x0000000502007986 */ /* 0x000fe2000c101906 */
[----:B------:R-:W-:Y:S05]  /*1400*/  EXIT ;  /* 0x000000000000794d */ /* 0x000fea0003800000 */
.L_x_19:
[----:B------:R-:W-:-:S07]  /*1410*/  IADD3 R5, PT, PT, R5, 0x9, RZ ;  /* 0x0000000905057810 */ /* 0x000fce0007ffe0ff */
.L_x_10:
[----:B------:R-:W-:-:S05]  /*1420*/  IADD3 R5, PT, PT, R5, 0x3, RZ ;  /* 0x0000000305057810 */ /* 0x000fca0007ffe0ff */
[----:B------:R-:W-:Y:S01]  /*1430*/  STG.E desc[UR6][R2.64], R5 ;  /* 0x0000000502007986 */ /* 0x000fe2000c101906 */
[----:B------:R-:W-:Y:S05]  /*1440*/  EXIT ;  /* 0x000000000000794d */ /* 0x000fea0003800000 */
.L_x_18:
[----:B------:R-:W-:-:S07]  /*1450*/  IADD3 R5, PT, PT, R5, 0x9, RZ ;  /* 0x0000000905057810 */ /* 0x000fce0007ffe0ff */
.L_x_9:
[----:B------:R-:W-:-:S05]  /*1460*/  IADD3 R5, PT, PT, R5, 0x2, RZ ;  /* 0x0000000205057810 */ /* 0x000fca0007ffe0ff */
[----:B------:R-:W-:Y:S01]  /*1470*/  STG.E desc[UR6][R2.64], R5 ;  /* 0x0000000502007986 */ /* 0x000fe2000c101906 */
[----:B------:R-:W-:Y:S05]  /*1480*/  EXIT ;  /* 0x000000000000794d */ /* 0x000fea0003800000 */
.L_x_17:
[----:B------:R-:W-:-:S07]  /*1490*/  IADD3 R5, PT, PT, R5, 0x9, RZ ;  /* 0x0000000905057810 */ /* 0x000fce0007ffe0ff */
.L_x_8:
[----:B------:R-:W-:Y:S05]  /*14a0*/  BSYNC.RECONVERGENT B1 ;  /* 0x0000000000017941 */ /* 0x000fea0003800200 */
.L_x_6:
[----:B------:R-:W-:-:S05]  /*14b0*/  IADD3 R5, PT, PT, R5, 0x1, RZ ;  /* 0x0000000105057810 */ /* 0x000fca0007ffe0ff */
[----:B------:R-:W-:Y:S01]  /*14c0*/  STG.E desc[UR6][R2.64], R5 ;  /* 0x0000000502007986 */ /* 0x000fe2000c101906 */
[----:B------:R-:W-:Y:S05]  /*14d0*/  EXIT ;  /* 0x000000000000794d */ /* 0x000fea0003800000 */
.L_x_16:
[----:B------:R-:W-:-:S07]  /*14e0*/  IADD3 R5, PT, PT, R5, 0x9, RZ ;  /* 0x0000000905057810 */ /* 0x000fce0007ffe0ff */
.L_x_7:
[----:B------:R-:W-:Y:S01]  /*14f0*/  STG.E desc[UR6][R2.64], R5 ;  /* 0x0000000502007986 */ /* 0x000fe2000c101906 */
[----:B------:R-:W-:Y:S05]  /*1500*/  EXIT ;  /* 0x000000000000794d */ /* 0x000fea0003800000 */
.L_x_5:
[----:B------:R-:W-:-:S13]  /*1510*/  ISETP.GE.AND P0, PT, R10, 0x1, PT ;  /* 0x000000010a00780c */ /* 0x000fda0003f06270 */
[----:B------:R-:W-:Y:S05]  /*1520*/  @!P0 BRA `(.L_x_26) ;  /* 0x0000000000488947 */ /* 0x000fea0003800000 */
[----:B------:R-:W-:Y:S01]  /*1530*/  BSSY.RECONVERGENT B1, `(.L_x_27) ;  /* 0x0000014000017945 */ /* 0x000fe20003800200 */
[----:B------:R-:W-:Y:S01]  /*1540*/  MOV R5, RZ ;  /* 0x000000ff00057202 */ /* 0x000fe20000000f00 */
[----:B------:R-:W0:Y:S01]  /*1550*/  LDCU UR4, c[0x0][0x3a0] ;  /* 0x00007400ff0477ac */ /* 0x000e220008000800 */
[----:B------:R-:W-:Y:S02]  /*1560*/  MOV R7, R4 ;  /* 0x0000000400077202 */ /* 0x000fe40000000f00 */
[----:B------:R-:W-:-:S07]  /*1570*/  MOV R6, R0 ;  /* 0x0000000000067202 */ /* 0x000fce0000000f00 */
.L_x_29:
[----:B------:R-:W-:Y:S01]  /*1580*/  FMUL R9, R6, R6 ;  /* 0x0000000606097220 */ /* 0x000fe20000400000 */
[----:B------:R-:W-:-:S04]  /*1590*/  FMUL R8, R7, R7 ;  /* 0x0000000707087220 */ /* 0x000fc80000400000 */
[----:B------:R-:W-:-:S05]  /*15a0*/  FADD R10, R9, R8 ;  /* 0x00000008090a7221 */ /* 0x000fca0000000000 */
[----:B------:R-:W-:-:S13]  /*15b0*/  FSETP.GT.AND P0, PT, R10, 4, PT ;  /* 0x408000000a00780b */ /* 0x000fda0003f04000 */
[----:B------:R-:W-:Y:S05]  /*15c0*/  @P0 BRA `(.L_x_28) ;  /* 0x0000000000280947 */ /* 0x000fea0003800000 */
[----:B------:R-:W-:Y:S01]  /*15d0*/  IADD3 R5, PT, PT, R5, 0x1, RZ ;  /* 0x0000000105057810 */ /* 0x000fe20007ffe0ff */
[----:B------:R-:W-:Y:S01]  /*15e0*/  FADD R11, R6, R6 ;  /* 0x00000006060b7221 */ /* 0x000fe20000000000 */
[----:B0-----:R-:W-:Y:S01]  /*15f0*/  MOV R10, UR4 ;  /* 0x00000004000a7c02 */ /* 0x001fe20008000f00 */
[----:B------:R-:W-:Y:S02]  /*1600*/  FADD R9, R9, -R8 ;  /* 0x8000000809097221 */ /* 0x000fe40000000000 */
[----:B------:R-:W-:Y:S01]  /*1610*/  FFMA R7, R11, R7, R4 ;  /* 0x000000070b077223 */ /* 0x000fe20000000004 */
[----:B------:R-:W-:Y:S01]  /*1620*/  ISETP.NE.AND P0, PT, R5, R10, PT ;  /* 0x0000000a0500720c */ /* 0x000fe20003f05270 */
[----:B------:R-:W-:-:S12]  /*1630*/  FADD R6, R0, R9 ;  /* 0x0000000900067221 */ /* 0x000fd80000000000 */
[----:B------:R-:W-:Y:S05]  /*1640*/  @P0 BRA `(.L_x_29) ;  /* 0xfffffffc00cc0947 */ /* 0x000fea000383ffff */
.L_x_26:
[----:B------:R-:W-:Y:S01]  /*1650*/  STG.E desc[UR6][R2.64], R10 ;  /* 0x0000000a02007986 */ /* 0x000fe2000c101906 */
[----:B------:R-:W-:Y:S05]  /*1660*/  EXIT ;  /* 0x000000000000794d */ /* 0x000fea0003800000 */
.L_x_28:
[----:B0-----:R-:W-:Y:S05]  /*1670*/  BSYNC.RECONVERGENT B1 ;  /* 0x0000000000017941 */ /* 0x001fea0003800200 */
.L_x_27:
[----:B------:R-:W-:Y:S01]  /*1680*/  STG.E desc[UR6][R2.64], R5 ;  /* 0x0000000502007986 */ /* 0x000fe2000c101906 */
[----:B------:R-:W-:Y:S05]  /*1690*/  EXIT ;  /* 0x000000000000794d */ /* 0x000fea0003800000 */
.L_x_30:
[----:B------:R-:W-:-:S00]  /*16a0*/  BRA `(.L_x_30) ;  /* 0xfffffffc00fc7947 */ /* 0x000fc0000383ffff */
[----:B------:R-:W-:-:S00]  /*16b0*/  NOP ;  /* 0x0000000000007918 */ /* 0x000fc00000000000 */
        /* <DEDUP_REMOVED lines=12> */
.L_x_31:


//--------------------- .nv.shared.reserved.0     --------------------------
	.section	.nv.shared.reserved.0,"aw",@nobits
	.weak		__nv_reservedSMEM_offset_0_alias
	.size		__nv_reservedSMEM_offset_0_alias, 0, 64
	.other		__nv_reservedSMEM_offset_0_alias,@"STO_CUDA_RESERVED_SHARED STV_DEFAULT"
__nv_reservedSMEM_offset_0_alias:
	.zero		0
	.zero		64


//--------------------- .nv.constant0._Z12mandelKernelffffPiiiiffb --------------------------
	.section	.nv.constant0._Z12mandelKernelffffPiiiiffb,"a",@progbits
	.sectionflags	@""
	.align	4
.nv.constant0._Z12mandelKernelffffPiiiiffb:
	.zero		941


//--------------------- SYMBOLS --------------------------

	.type		.nv.reservedSmem.offset0,@object
	.size		.nv.reservedSmem.offset0,0x4
